//
// Generated by NVIDIA NVVM Compiler
//
// Compiler Build ID: CL-36424714
// Cuda compilation tools, release 13.0, V13.0.88
// Based on NVVM 20.0.0
//

.version 9.0
.target sm_100
.address_size 64

	// .globl	_Z12count_kernelPKciS0_iPi
.extern .shared .align 16 .b8 sdata[];

.visible .entry _Z12count_kernelPKciS0_iPi(
	.param .u64 .ptr .align 1 _Z12count_kernelPKciS0_iPi_param_0,
	.param .u32 _Z12count_kernelPKciS0_iPi_param_1,
	.param .u64 .ptr .align 1 _Z12count_kernelPKciS0_iPi_param_2,
	.param .u32 _Z12count_kernelPKciS0_iPi_param_3,
	.param .u64 .ptr .align 1 _Z12count_kernelPKciS0_iPi_param_4
)
{
	.reg .pred 	%p<34>;
	.reg .b16 	%rs<17>;
	.reg .b32 	%r<48>;
	.reg .b64 	%rd<15>;

	ld.param.u64 	%rd7, [_Z12count_kernelPKciS0_iPi_param_0];
	ld.param.u32 	%r12, [_Z12count_kernelPKciS0_iPi_param_1];
	ld.param.u64 	%rd5, [_Z12count_kernelPKciS0_iPi_param_2];
	ld.param.u32 	%r13, [_Z12count_kernelPKciS0_iPi_param_3];
	ld.param.u64 	%rd6, [_Z12count_kernelPKciS0_iPi_param_4];
	cvta.to.global.u64 	%rd1, %rd7;
	mov.u32 	%r14, %ctaid.x;
	mov.u32 	%r47, %ntid.x;
	mov.u32 	%r2, %tid.x;
	mad.lo.s32 	%r3, %r14, %r47, %r2;
	add.s32 	%r4, %r13, %r3;
	setp.gt.s32 	%p5, %r4, %r12;
	@%p5 bra 	$L__BB0_30;
	setp.lt.s32 	%p6, %r13, 1;
	@%p6 bra 	$L__BB0_19;
	cvta.to.global.u64 	%rd2, %rd5;
	mov.b32 	%r45, 0;
	bra.uni 	$L__BB0_18;
$L__BB0_3:
	add.s32 	%r18, %r45, 1;
	setp.eq.s32 	%p8, %r18, %r13;
	@%p8 bra 	$L__BB0_19;
	ld.global.u8 	%rs3, [%rd3+1];
	ld.global.u8 	%rs4, [%rd4+1];
	setp.ne.s16 	%p9, %rs3, %rs4;
	@%p9 bra 	$L__BB0_24;
	add.s32 	%r20, %r45, 2;
	setp.eq.s32 	%p10, %r20, %r13;
	@%p10 bra 	$L__BB0_19;
	ld.global.u8 	%rs5, [%rd3+2];
	ld.global.u8 	%rs6, [%rd4+2];
	setp.ne.s16 	%p11, %rs5, %rs6;
	@%p11 bra 	$L__BB0_24;
	add.s32 	%r22, %r45, 3;
	setp.eq.s32 	%p12, %r22, %r13;
	@%p12 bra 	$L__BB0_19;
	ld.global.u8 	%rs7, [%rd3+3];
	ld.global.u8 	%rs8, [%rd4+3];
	setp.ne.s16 	%p13, %rs7, %rs8;
	@%p13 bra 	$L__BB0_24;
	add.s32 	%r24, %r45, 4;
	setp.eq.s32 	%p14, %r24, %r13;
	@%p14 bra 	$L__BB0_19;
	ld.global.u8 	%rs9, [%rd3+4];
	ld.global.u8 	%rs10, [%rd4+4];
	setp.ne.s16 	%p15, %rs9, %rs10;
	@%p15 bra 	$L__BB0_24;
	add.s32 	%r26, %r45, 5;
	setp.eq.s32 	%p16, %r26, %r13;
	@%p16 bra 	$L__BB0_19;
	ld.global.u8 	%rs11, [%rd3+5];
	ld.global.u8 	%rs12, [%rd4+5];
	setp.ne.s16 	%p17, %rs11, %rs12;
	@%p17 bra 	$L__BB0_24;
	add.s32 	%r28, %r45, 6;
	setp.eq.s32 	%p18, %r28, %r13;
	@%p18 bra 	$L__BB0_19;
	ld.global.u8 	%rs13, [%rd3+6];
	ld.global.u8 	%rs14, [%rd4+6];
	setp.ne.s16 	%p19, %rs13, %rs14;
	@%p19 bra 	$L__BB0_24;
	add.s32 	%r30, %r45, 7;
	setp.eq.s32 	%p20, %r30, %r13;
	@%p20 bra 	$L__BB0_19;
	ld.global.u8 	%rs15, [%rd3+7];
	ld.global.u8 	%rs16, [%rd4+7];
	setp.ne.s16 	%p21, %rs15, %rs16;
	@%p21 bra 	$L__BB0_24;
	add.s32 	%r45, %r45, 8;
	setp.eq.s32 	%p22, %r45, %r13;
	@%p22 bra 	$L__BB0_19;
$L__BB0_18:
	.pragma "nounroll";
	add.s32 	%r17, %r45, %r3;
	cvt.s64.s32 	%rd8, %r17;
	add.s64 	%rd3, %rd1, %rd8;
	ld.global.u8 	%rs1, [%rd3];
	cvt.u64.u32 	%rd9, %r45;
	add.s64 	%rd4, %rd2, %rd9;
	ld.global.u8 	%rs2, [%rd4];
	setp.eq.s16 	%p7, %rs1, %rs2;
	mov.b32 	%r46, 0;
	@%p7 bra 	$L__BB0_3;
	bra.uni 	$L__BB0_24;
$L__BB0_19:
	setp.eq.s32 	%p24, %r3, 0;
	mov.pred 	%p32, -1;
	@%p24 bra 	$L__BB0_21;
	cvt.s64.s32 	%rd10, %r3;
	add.s64 	%rd11, %rd1, %rd10;
	ld.global.s8 	%r32, [%rd11+-1];
	add.s32 	%r33, %r32, -123;
	setp.lt.u32 	%p32, %r33, -26;
$L__BB0_21:
	setp.ge.s32 	%p26, %r4, %r12;
	mov.pred 	%p33, -1;
	@%p26 bra 	$L__BB0_23;
	cvt.s64.s32 	%rd12, %r4;
	add.s64 	%rd13, %rd1, %rd12;
	ld.global.s8 	%r34, [%rd13];
	add.s32 	%r35, %r34, -123;
	setp.lt.u32 	%p33, %r35, -26;
$L__BB0_23:
	and.pred  	%p27, %p32, %p33;
	selp.u32 	%r46, 1, 0, %p27;
$L__BB0_24:
	shl.b32 	%r36, %r2, 2;
	mov.u32 	%r37, sdata;
	add.s32 	%r9, %r37, %r36;
	st.shared.u32 	[%r9], %r46;
	bar.sync 	0;
	setp.lt.u32 	%p28, %r47, 2;
	@%p28 bra 	$L__BB0_28;
$L__BB0_25:
	shr.u32 	%r11, %r47, 1;
	setp.ge.u32 	%p29, %r2, %r11;
	@%p29 bra 	$L__BB0_27;
	shl.b32 	%r38, %r11, 2;
	add.s32 	%r39, %r9, %r38;
	ld.shared.u32 	%r40, [%r39];
	ld.shared.u32 	%r41, [%r9];
	add.s32 	%r42, %r41, %r40;
	st.shared.u32 	[%r9], %r42;
$L__BB0_27:
	bar.sync 	0;
	setp.gt.u32 	%p30, %r47, 3;
	mov.u32 	%r47, %r11;
	@%p30 bra 	$L__BB0_25;
$L__BB0_28:
	setp.ne.s32 	%p31, %r2, 0;
	@%p31 bra 	$L__BB0_30;
	ld.shared.u32 	%r43, [sdata];
	cvta.to.global.u64 	%rd14, %rd6;
	atom.global.add.u32 	%r44, [%rd14], %r43;
$L__BB0_30:
	ret;

}


// ===== COMPILED SASS (sm_100) =====

	.target	sm_100

	.elftype	@"ET_EXEC"


//--------------------- .note.nv.tkinfo           --------------------------
	.section	.note.nv.tkinfo,"",@"SHT_NOTE"
	.sectionflags	@"SHF_NOTE_NV_TKINFO"
	.tkinfo
        /*0018*/ 	.word	0x00000002
        /*0030*/ 	.string	""
        /*0030*/ 	.string	"ptxas"
        /*0030*/ 	.string	"Cuda compilation tools, release 13.0, V13.0.88"
        /*0030*/ 	.string	"Build cuda_13.0.r13.0/compiler.36424714_0"
        /*0030*/ 	.string	"-arch sm_100 -m 64 "



//--------------------- .note.nv.cuinfo           --------------------------
	.section	.note.nv.cuinfo,"",@"SHT_NOTE"
	.sectionflags	@"SHF_NOTE_NV_CUINFO"
        /*0018*/ 	.short	0x0002
        /*001a*/ 	.short	0x0064
        /*001c*/ 	.short	0x0082
	.zero		2


//--------------------- .nv.info                  --------------------------
	.section	.nv.info,"",@"SHT_CUDA_INFO"
	.align	4


	//----- nvinfo : EIATTR_REGCOUNT
	.align		4
        /*0000*/ 	.byte	0x04, 0x2f
        /*0002*/ 	.short	(.L_1 - .L_0)
	.align		4
.L_0:
        /*0004*/ 	.word	index@(_Z12count_kernelPKciS0_iPi)
        /*0008*/ 	.word	0x00000010


	//----- nvinfo : EIATTR_FRAME_SIZE
	.align		4
.L_1:
        /*000c*/ 	.byte	0x04, 0x11
        /*000e*/ 	.short	(.L_3 - .L_2)
	.align		4
.L_2:
        /*0010*/ 	.word	index@(_Z12count_kernelPKciS0_iPi)
        /*0014*/ 	.word	0x00000000


	//----- nvinfo : EIATTR_MIN_STACK_SIZE
	.align		4
.L_3:
        /*0018*/ 	.byte	0x04, 0x12
        /*001a*/ 	.short	(.L_5 - .L_4)
	.align		4
.L_4:
        /*001c*/ 	.word	index@(_Z12count_kernelPKciS0_iPi)
        /*0020*/ 	.word	0x00000000
.L_5:


//--------------------- .nv.compat                --------------------------
	.section	.nv.compat,"",@"SHT_CUDA_COMPAT_INFO"
	.align	4
        /*0000*/ 	.byte	0x02, 0x09, 0x00, 0x00, 0x02, 0x02, 0x01, 0x00, 0x02, 0x05, 0x05, 0x00, 0x03, 0x07, 0x01, 0x01
        /*0010*/ 	.byte	0x02, 0x03, 0x00, 0x00, 0x02, 0x06, 0x01, 0x00, 0x04, 0x0b, 0x08, 0x00, 0x09, 0x00, 0x00, 0x00
        /*0020*/ 	.byte	0x00, 0x00, 0x00, 0x00


//--------------------- .nv.info._Z12count_kernelPKciS0_iPi --------------------------
	.section	.nv.info._Z12count_kernelPKciS0_iPi,"",@"SHT_CUDA_INFO"
	.sectionflags	@""
	.align	4


	//----- nvinfo : EIATTR_CUDA_API_VERSION
	.align		4
        /*0000*/ 	.byte	0x04, 0x37
        /*0002*/ 	.short	(.L_7 - .L_6)
.L_6:
        /*0004*/ 	.word	0x00000082


	//----- nvinfo : EIATTR_KPARAM_INFO
	.align		4
.L_7:
        /*0008*/ 	.byte	0x04, 0x17
        /*000a*/ 	.short	(.L_9 - .L_8)
.L_8:
        /*000c*/ 	.word	0x00000000
        /*0010*/ 	.short	0x0004
        /*0012*/ 	.short	0x0020
        /*0014*/ 	.byte	0x00, 0xf5, 0x21, 0x00


	//----- nvinfo : EIATTR_KPARAM_INFO
	.align		4
.L_9:
        /*0018*/ 	.byte	0x04, 0x17
        /*001a*/ 	.short	(.L_11 - .L_10)
.L_10:
        /*001c*/ 	.word	0x00000000
        /*0020*/ 	.short	0x0003
        /*0022*/ 	.short	0x0018
        /*0024*/ 	.byte	0x00, 0xf0, 0x11, 0x00


	//----- nvinfo : EIATTR_KPARAM_INFO
	.align		4
.L_11:
        /*0028*/ 	.byte	0x04, 0x17
        /*002a*/ 	.short	(.L_13 - .L_12)
.L_12:
        /*002c*/ 	.word	0x00000000
        /*0030*/ 	.short	0x0002
        /*0032*/ 	.short	0x0010
        /*0034*/ 	.byte	0x00, 0xf5, 0x21, 0x00


	//----- nvinfo : EIATTR_KPARAM_INFO
	.align		4
.L_13:
        /*0038*/ 	.byte	0x04, 0x17
        /*003a*/ 	.short	(.L_15 - .L_14)
.L_14:
        /*003c*/ 	.word	0x00000000
        /*0040*/ 	.short	0x0001
        /*0042*/ 	.short	0x0008
        /*0044*/ 	.byte	0x00, 0xf0, 0x11, 0x00


	//----- nvinfo : EIATTR_KPARAM_INFO
	.align		4
.L_15:
        /*0048*/ 	.byte	0x04, 0x17
        /*004a*/ 	.short	(.L_17 - .L_16)
.L_16:
        /*004c*/ 	.word	0x00000000
        /*0050*/ 	.short	0x0000
        /*0052*/ 	.short	0x0000
        /*0054*/ 	.byte	0x00, 0xf5, 0x21, 0x00


	//----- nvinfo : EIATTR_SPARSE_MMA_MASK
	.align		4
.L_17:
        /*0058*/ 	.byte	0x03, 0x50
        /*005a*/ 	.short	0x0000


	//----- nvinfo : EIATTR_MAXREG_COUNT
	.align		4
        /*005c*/ 	.byte	0x03, 0x1b
        /*005e*/ 	.short	0x00ff


	//----- nvinfo : EIATTR_NUM_BARRIERS
	.align		4
        /*0060*/ 	.byte	0x02, 0x4c
        /*0062*/ 	.byte	0x01
	.zero		1


	//----- nvinfo : EIATTR_MERCURY_ISA_VERSION
	.align		4
        /*0064*/ 	.byte	0x03, 0x5f
        /*0066*/ 	.short	0x0101


	//----- nvinfo : EIATTR_VRC_CTA_INIT_COUNT
	.align		4
        /*0068*/ 	.byte	0x02, 0x4a
	.zero		1
	.zero		1


	//----- nvinfo : EIATTR_EXIT_INSTR_OFFSETS
	.align		4
        /*006c*/ 	.byte	0x04, 0x1c
        /*006e*/ 	.short	(.L_19 - .L_18)


	//   ....[0]....
.L_18:
        /*0070*/ 	.word	0x00000090


	//   ....[1]....
        /*0074*/ 	.word	0x00000760


	//   ....[2]....
        /*0078*/ 	.word	0x000007d0


	//----- nvinfo : EIATTR_CRS_STACK_SIZE
	.align		4
.L_19:
        /*007c*/ 	.byte	0x04, 0x1e
        /*007e*/ 	.short	(.L_21 - .L_20)
.L_20:
        /*0080*/ 	.word	0x00000000


	//----- nvinfo : EIATTR_CBANK_PARAM_SIZE
	.align		4
.L_21:
        /*0084*/ 	.byte	0x03, 0x19
        /*0086*/ 	.short	0x0028


	//----- nvinfo : EIATTR_PARAM_CBANK
	.align		4
        /*0088*/ 	.byte	0x04, 0x0a
        /*008a*/ 	.short	(.L_23 - .L_22)
	.align		4
.L_22:
        /*008c*/ 	.word	index@(.nv.constant0._Z12count_kernelPKciS0_iPi)
        /*0090*/ 	.short	0x0380
        /*0092*/ 	.short	0x0028


	//----- nvinfo : EIATTR_SW_WAR
	.align		4
.L_23:
        /*0094*/ 	.byte	0x04, 0x36
        /*0096*/ 	.short	(.L_25 - .L_24)
.L_24:
        /*0098*/ 	.word	0x00000008
.L_25:


//--------------------- .nv.callgraph             --------------------------
	.section	.nv.callgraph,"",@"SHT_CUDA_CALLGRAPH"
	.align	4
	.sectionentsize	8
	.align		4
        /*0000*/ 	.word	0x00000000
	.align		4
        /*0004*/ 	.word	0xffffffff
	.align		4
        /*0008*/ 	.word	0x00000000
	.align		4
        /*000c*/ 	.word	0xfffffffe
	.align		4
        /*0010*/ 	.word	0x00000000
	.align		4
        /*0014*/ 	.word	0xfffffffd
	.align		4
        /*0018*/ 	.word	0x00000000
	.align		4
        /*001c*/ 	.word	0xfffffffc


//--------------------- .text._Z12count_kernelPKciS0_iPi --------------------------
	.section	.text._Z12count_kernelPKciS0_iPi,"ax",@progbits
	.align	128
        .global         _Z12count_kernelPKciS0_iPi
        .type           _Z12count_kernelPKciS0_iPi,@function
        .size           _Z12count_kernelPKciS0_iPi,(.L_x_7 - _Z12count_kernelPKciS0_iPi)
        .other          _Z12count_kernelPKciS0_iPi,@"STO_CUDA_ENTRY STV_DEFAULT"
_Z12count_kernelPKciS0_iPi:
.text._Z12count_kernelPKciS0_iPi:
[----:B------:R-:W-:Y:S01]  /*0000*/  LDC R1, c[0x0][0x37c] ;  /* 0x0000df00ff017b82 */ /* 0x000fe20000000800 */
[----:B------:R-:W0:Y:S07]  /*0010*/  S2R R0, SR_TID.X ;  /* 0x0000000000007919 */ /* 0x000e2e0000002100 */
[----:B------:R-:W0:Y:S01]  /*0020*/  S2UR UR4, SR_CTAID.X ;  /* 0x00000000000479c3 */ /* 0x000e220000002500 */
[----:B------:R-:W1:Y:S01]  /*0030*/  LDCU UR5, c[0x0][0x398] ;  /* 0x00007300ff0577ac */ /* 0x000e620008000800 */
[----:B------:R-:W2:Y:S06]  /*0040*/  LDCU UR6, c[0x0][0x388] ;  /* 0x00007100ff0677ac */ /* 0x000eac0008000800 */
[----:B------:R-:W0:Y:S02]  /*0050*/  LDC R7, c[0x0][0x360] ;  /* 0x0000d800ff077b82 */ /* 0x000e240000000800 */
[----:B0-----:R-:W-:-:S04]  /*0060*/  IMAD R6, R7, UR4, R0 ;  /* 0x0000000407067c24 */ /* 0x001fc8000f8e0200 */
[----:B-1----:R-:W-:-:S05]  /*0070*/  VIADD R8, R6, UR5 ;  /* 0x0000000506087c36 */ /* 0x002fca0008000000 */
[----:B--2---:R-:W-:-:S13]  /*0080*/  ISETP.GT.AND P0, PT, R8, UR6, PT ;  /* 0x0000000608007c0c */ /* 0x004fda000bf04270 */
[----:B------:R-:W-:Y:S05]  /*0090*/  @P0 EXIT ;  /* 0x000000000000094d */ /* 0x000fea0003800000 */
[----:B------:R-:W-:Y:S01]  /*00a0*/  UISETP.GE.AND UP0, UPT, UR5, 0x1, UPT ;  /* 0x000000010500788c */ /* 0x000fe2000bf06270 */
[----:B------:R-:W-:Y:S01]  /*00b0*/  BSSY.RECONVERGENT B0, `(.L_x_0) ;  /* 0x0000056000007945 */ /* 0x000fe20003800200 */
[----:B------:R-:W0:Y:S07]  /*00c0*/  LDCU.64 UR6, c[0x0][0x358] ;  /* 0x00006b00ff0677ac */ /* 0x000e2e0008000a00 */
[----:B------:R-:W-:Y:S05]  /*00d0*/  BRA.U !UP0, `(.L_x_1) ;  /* 0x0000000508087547 */ /* 0x000fea000b800000 */
[----:B------:R-:W1:Y:S01]  /*00e0*/  LDC R9, c[0x0][0x398] ;  /* 0x0000e600ff097b82 */ /* 0x000e620000000800 */
[----:B------:R-:W-:Y:S01]  /*00f0*/  IMAD.MOV.U32 R10, RZ, RZ, RZ ;  /* 0x000000ffff0a7224 */ /* 0x000fe200078e00ff */
[----:B------:R-:W2:Y:S01]  /*0100*/  LDCU.64 UR4, c[0x0][0x380] ;  /* 0x00007000ff0477ac */ /* 0x000ea20008000a00 */
[----:B------:R-:W3:Y:S05]  /*0110*/  LDCU.64 UR8, c[0x0][0x390] ;  /* 0x00007200ff0877ac */ /* 0x000eea0008000a00 */
.L_x_3:
[----:B------:R-:W-:Y:S01]  /*0120*/  IMAD.IADD R5, R6, 0x1, R10 ;  /* 0x0000000106057824 */ /* 0x000fe200078e020a */
[----:B---3--:R-:W-:-:S04]  /*0130*/  IADD3 R2, P1, PT, R10, UR8, RZ ;  /* 0x000000080a027c10 */ /* 0x008fc8000ff3e0ff */
[----:B--2---:R-:W-:Y:S01]  /*0140*/  IADD3 R4, P0, PT, R5, UR4, RZ ;  /* 0x0000000405047c10 */ /* 0x004fe2000ff1e0ff */
[----:B------:R-:W-:-:S03]  /*0150*/  IMAD.X R3, RZ, RZ, UR9, P1 ;  /* 0x00000009ff037e24 */ /* 0x000fc600088e06ff */
[----:B------:R-:W-:Y:S02]  /*0160*/  LEA.HI.X.SX32 R5, R5, UR5, 0x1, P0 ;  /* 0x0000000505057c11 */ /* 0x000fe400080f0eff */
[----:B0-----:R-:W2:Y:S04]  /*0170*/  LDG.E.U8 R12, desc[UR6][R2.64] ;  /* 0x00000006020c7981 */ /* 0x001ea8000c1e1100 */
[----:B------:R-:W2:Y:S02]  /*0180*/  LDG.E.U8 R11, desc[UR6][R4.64] ;  /* 0x00000006040b7981 */ /* 0x000ea4000c1e1100 */
[----:B--2---:R-:W-:Y:S01]  /*0190*/  ISETP.NE.AND P0, PT, R11, R12, PT ;  /* 0x0000000c0b00720c */ /* 0x004fe20003f05270 */
[----:B------:R-:W-:-:S12]  /*01a0*/  IMAD.MOV.U32 R11, RZ, RZ, RZ ;  /* 0x000000ffff0b7224 */ /* 0x000fd800078e00ff */
[----:B------:R-:W-:Y:S05]  /*01b0*/  @P0 BRA `(.L_x_2) ;  /* 0x0000000400140947 */ /* 0x000fea0003800000 */
[----:B------:R-:W-:-:S05]  /*01c0*/  VIADD R12, R10, 0x1 ;  /* 0x000000010a0c7836 */ /* 0x000fca0000000000 */
[----:B-1----:R-:W-:-:S13]  /*01d0*/  ISETP.NE.AND P0, PT, R12, R9, PT ;  /* 0x000000090c00720c */ /* 0x002fda0003f05270 */
[----:B------:R-:W-:Y:S05]  /*01e0*/  @!P0 BRA `(.L_x_1) ;  /* 0x0000000000c48947 */ /* 0x000fea0003800000 */
[----:B------:R-:W2:Y:S04]  /*01f0*/  LDG.E.U8 R12, desc[UR6][R4.64+0x1] ;  /* 0x00000106040c7981 */ /* 0x000ea8000c1e1100 */
[----:B------:R-:W2:Y:S02]  /*0200*/  LDG.E.U8 R13, desc[UR6][R2.64+0x1] ;  /* 0x00000106020d7981 */ /* 0x000ea4000c1e1100 */
[----:B--2---:R-:W-:-:S13]  /*0210*/  ISETP.NE.AND P0, PT, R12, R13, PT ;  /* 0x0000000d0c00720c */ /* 0x004fda0003f05270 */
[----:B------:R-:W-:Y:S05]  /*0220*/  @P0 BRA `(.L_x_2) ;  /* 0x0000000000f80947 */ /* 0x000fea0003800000 */
[----:B------:R-:W-:-:S05]  /*0230*/  VIADD R12, R10, 0x2 ;  /* 0x000000020a0c7836 */ /* 0x000fca0000000000 */
[----:B------:R-:W-:-:S13]  /*0240*/  ISETP.NE.AND P0, PT, R12, R9, PT ;  /* 0x000000090c00720c */ /* 0x000fda0003f05270 */
        /* <DEDUP_REMOVED lines=42> */
[----:B------:R-:W-:Y:S05]  /*04f0*/  @P0 BRA `(.L_x_3) ;  /* 0xfffffffc00080947 */ /* 0x000fea000383ffff */
.L_x_1:
[----:B------:R-:W1:Y:S01]  /*0500*/  LDCU UR10, c[0x0][0x388] ;  /* 0x00007100ff0a77ac */ /* 0x000e620008000800 */
[----:B------:R-:W-:-:S13]  /*0510*/  ISETP.NE.AND P1, PT, R6, RZ, PT ;  /* 0x000000ff0600720c */ /* 0x000fda0003f25270 */
[----:B------:R-:W2:Y:S01]  /*0520*/  @P1 LDC.64 R2, c[0x0][0x380] ;  /* 0x0000e000ff021b82 */ /* 0x000ea20000000a00 */
[----:B-1----:R-:W-:-:S13]  /*0530*/  ISETP.GE.AND P0, PT, R8, UR10, PT ;  /* 0x0000000a08007c0c */ /* 0x002fda000bf06270 */
[----:B------:R-:W1:Y:S01]  /*0540*/  @!P0 LDC.64 R4, c[0x0][0x380] ;  /* 0x0000e000ff048b82 */ /* 0x000e620000000a00 */
[----:B--2---:R-:W-:-:S04]  /*0550*/  @P1 IADD3 R2, P2, PT, R6, R2, RZ ;  /* 0x0000000206021210 */ /* 0x004fc80007f5e0ff */
[----:B------:R-:W-:-:S05]  /*0560*/  @P1 LEA.HI.X.SX32 R3, R6, R3, 0x1, P2 ;  /* 0x0000000306031211 */ /* 0x000fca00010f0eff */
[----:B0-----:R-:W2:Y:S01]  /*0570*/  @P1 LDG.E.S8 R2, desc[UR6][R2.64+-0x1] ;  /* 0xffffff0602021981 */ /* 0x001ea2000c1e1300 */
[----:B-1----:R-:W-:-:S04]  /*0580*/  @!P0 IADD3 R4, P3, PT, R8, R4, RZ ;  /* 0x0000000408048210 */ /* 0x002fc80007f7e0ff */
[----:B------:R-:W-:-:S05]  /*0590*/  @!P0 LEA.HI.X.SX32 R5, R8, R5, 0x1, P3 ;  /* 0x0000000508058211 */ /* 0x000fca00018f0eff */
[----:B------:R-:W3:Y:S01]  /*05a0*/  @!P0 LDG.E.S8 R4, desc[UR6][R4.64] ;  /* 0x0000000604048981 */ /* 0x000ee2000c1e1300 */
[----:B--2---:R-:W-:-:S05]  /*05b0*/  @P1 VIADD R6, R2, 0xffffff85 ;  /* 0xffffff8502061836 */ /* 0x004fca0000000000 */
[----:B------:R-:W-:Y:S01]  /*05c0*/  ISETP.LT.U32.OR P1, PT, R6, -0x1a, !P1 ;  /* 0xffffffe60600780c */ /* 0x000fe20004f21470 */
[----:B---3--:R-:W-:-:S05]  /*05d0*/  @!P0 VIADD R8, R4, 0xffffff85 ;  /* 0xffffff8504088836 */ /* 0x008fca0000000000 */
[----:B------:R-:W-:-:S04]  /*05e0*/  ISETP.LT.U32.OR P0, PT, R8, -0x1a, P0 ;  /* 0xffffffe60800780c */ /* 0x000fc80000701470 */
[----:B------:R-:W-:-:S04]  /*05f0*/  PLOP3.LUT P0, PT, P1, P0, PT, 0x80, 0x8 ;  /* 0x000000000008781c */ /* 0x000fc80000f01070 */
[----:B------:R-:W-:-:S09]  /*0600*/  SEL R11, RZ, 0x1, !P0 ;  /* 0x00000001ff0b7807 */ /* 0x000fd20004000000 */
.L_x_2:
[----:B------:R-:W-:Y:S05]  /*0610*/  BSYNC.RECONVERGENT B0 ;  /* 0x0000000000007941 */ /* 0x000fea0003800200 */
.L_x_0:
[----:B------:R-:W0:Y:S01]  /*0620*/  S2UR UR5, SR_CgaCtaId ;  /* 0x00000000000579c3 */ /* 0x000e220000008800 */
[----:B------:R-:W-:Y:S01]  /*0630*/  UMOV UR4, 0x400 ;  /* 0x0000040000047882 */ /* 0x000fe20000000000 */
[----:B------:R-:W-:Y:S02]  /*0640*/  ISETP.GE.U32.AND P0, PT, R7, 0x2, PT ;  /* 0x000000020700780c */ /* 0x000fe40003f06070 */
[----:B------:R-:W-:Y:S01]  /*0650*/  ISETP.NE.AND P1, PT, R0, RZ, PT ;  /* 0x000000ff0000720c */ /* 0x000fe20003f25270 */
[----:B0-----:R-:W-:-:S06]  /*0660*/  ULEA UR4, UR5, UR4, 0x18 ;  /* 0x0000000405047291 */ /* 0x001fcc000f8ec0ff */
[----:B------:R-:W-:-:S05]  /*0670*/  LEA R2, R0, UR4, 0x2 ;  /* 0x0000000400027c11 */ /* 0x000fca000f8e10ff */
[----:B------:R0:W-:Y:S01]  /*0680*/  STS [R2], R11 ;  /* 0x0000000b02007388 */ /* 0x0001e20000000800 */
[----:B------:R-:W-:Y:S06]  /*0690*/  BAR.SYNC.DEFER_BLOCKING 0x0 ;  /* 0x0000000000007b1d */ /* 0x000fec0000010000 */
[----:B------:R-:W-:Y:S05]  /*06a0*/  @!P0 BRA `(.L_x_4) ;  /* 0x00000000002c8947 */ /* 0x000fea0003800000 */
.L_x_5:
[----:B-1----:R-:W-:-:S04]  /*06b0*/  SHF.R.U32.HI R9, RZ, 0x1, R7 ;  /* 0x00000001ff097819 */ /* 0x002fc80000011607 */
[----:B------:R-:W-:-:S13]  /*06c0*/  ISETP.GE.U32.AND P0, PT, R0, R9, PT ;  /* 0x000000090000720c */ /* 0x000fda0003f06070 */
[----:B------:R-:W-:Y:S01]  /*06d0*/  @!P0 IMAD R3, R9, 0x4, R2 ;  /* 0x0000000409038824 */ /* 0x000fe200078e0202 */
[----:B------:R-:W-:Y:S05]  /*06e0*/  @!P0 LDS R4, [R2] ;  /* 0x0000000002048984 */ /* 0x000fea0000000800 */
[----:B------:R-:W1:Y:S02]  /*06f0*/  @!P0 LDS R3, [R3] ;  /* 0x0000000003038984 */ /* 0x000e640000000800 */
[----:B-1----:R-:W-:-:S05]  /*0700*/  @!P0 IMAD.IADD R5, R3, 0x1, R4 ;  /* 0x0000000103058824 */ /* 0x002fca00078e0204 */
[----:B------:R2:W-:Y:S01]  /*0710*/  @!P0 STS [R2], R5 ;  /* 0x0000000502008388 */ /* 0x0005e20000000800 */
[----:B------:R-:W-:Y:S01]  /*0720*/  BAR.SYNC.DEFER_BLOCKING 0x0 ;  /* 0x0000000000007b1d */ /* 0x000fe20000010000 */
[----:B------:R-:W-:Y:S01]  /*0730*/  ISETP.GT.U32.AND P0, PT, R7, 0x3, PT ;  /* 0x000000030700780c */ /* 0x000fe20003f04070 */
[----:B------:R-:W-:-:S12]  /*0740*/  IMAD.MOV.U32 R7, RZ, RZ, R9 ;  /* 0x000000ffff077224 */ /* 0x000fd800078e0009 */
[----:B--2---:R-:W-:Y:S05]  /*0750*/  @P0 BRA `(.L_x_5) ;  /* 0xfffffffc00d40947 */ /* 0x004fea000383ffff */
.L_x_4:
[----:B------:R-:W-:Y:S05]  /*0760*/  @P1 EXIT ;  /* 0x000000000000194d */ /* 0x000fea0003800000 */
[----:B------:R-:W2:Y:S01]  /*0770*/  S2UR UR5, SR_CgaCtaId ;  /* 0x00000000000579c3 */ /* 0x000ea20000008800 */
[----:B------:R-:W-:-:S07]  /*0780*/  UMOV UR4, 0x400 ;  /* 0x0000040000047882 */ /* 0x000fce0000000000 */
[----:B0-----:R-:W0:Y:S01]  /*0790*/  LDC.64 R2, c[0x0][0x3a0] ;  /* 0x0000e800ff027b82 */ /* 0x001e220000000a00 */
[----:B--2---:R-:W-:-:S09]  /*07a0*/  ULEA UR4, UR5, UR4, 0x18 ;  /* 0x0000000405047291 */ /* 0x004fd2000f8ec0ff */
[----:B------:R-:W0:Y:S04]  /*07b0*/  LDS R5, [UR4] ;  /* 0x00000004ff057984 */ /* 0x000e280008000800 */
[----:B0-----:R-:W-:Y:S01]  /*07c0*/  REDG.E.ADD.STRONG.GPU desc[UR6][R2.64], R5 ;  /* 0x000000050200798e */ /* 0x001fe2000c12e106 */
[----:B------:R-:W-:Y:S05]  /*07d0*/  EXIT ;  /* 0x000000000000794d */ /* 0x000fea0003800000 */
.L_x_6:
[----:B------:R-:W-:-:S00]  /*07e0*/  BRA `(.L_x_6) ;  /* 0xfffffffc00fc7947 */ /* 0x000fc0000383ffff */
[----:B------:R-:W-:-:S00]  /*07f0*/  NOP ;  /* 0x0000000000007918 */ /* 0x000fc00000000000 */
        /* <DEDUP_REMOVED lines=8> */
.L_x_7:


//--------------------- .nv.shared._Z12count_kernelPKciS0_iPi --------------------------
	.section	.nv.shared._Z12count_kernelPKciS0_iPi,"aw",@nobits
	.sectionflags	@""
	.align	16
	.zero		1024


//--------------------- .nv.shared.reserved.0     --------------------------
	.section	.nv.shared.reserved.0,"aw",@nobits
	.weak		__nv_reservedSMEM_offset_0_alias
	.size		__nv_reservedSMEM_offset_0_alias, 0, 64
	.other		__nv_reservedSMEM_offset_0_alias,@"STO_CUDA_RESERVED_SHARED STV_DEFAULT"
__nv_reservedSMEM_offset_0_alias:
	.zero		0
	.zero		64


//--------------------- .nv.constant0._Z12count_kernelPKciS0_iPi --------------------------
	.section	.nv.constant0._Z12count_kernelPKciS0_iPi,"a",@progbits
	.sectionflags	@""
	.align	4
.nv.constant0._Z12count_kernelPKciS0_iPi:
	.zero		936


//--------------------- SYMBOLS --------------------------

	.type		.nv.reservedSmem.offset0,@object
	.size		.nv.reservedSmem.offset0,0x4
	.type		.nv.reservedSmem.cap,@object
	.size		.nv.reservedSmem.cap,0x4
